//
// Generated by NVIDIA NVVM Compiler
//
// Compiler Build ID: CL-36424714
// Cuda compilation tools, release 13.0, V13.0.88
// Based on NVVM 20.0.0
//

.version 9.0
.target sm_100
.address_size 64

	// .globl	_Z22matrix_transpose_naivePiS_
// _ZZ23matrix_transpose_sharedPiS_E12sharedMemory has been demoted

.visible .entry _Z22matrix_transpose_naivePiS_(
	.param .u64 .ptr .align 1 _Z22matrix_transpose_naivePiS__param_0,
	.param .u64 .ptr .align 1 _Z22matrix_transpose_naivePiS__param_1
)
{
	.reg .b32 	%r<14>;
	.reg .b64 	%rd<9>;

	ld.param.u64 	%rd1, [_Z22matrix_transpose_naivePiS__param_0];
	ld.param.u64 	%rd2, [_Z22matrix_transpose_naivePiS__param_1];
	cvta.to.global.u64 	%rd3, %rd2;
	cvta.to.global.u64 	%rd4, %rd1;
	mov.u32 	%r1, %tid.x;
	mov.u32 	%r2, %ctaid.x;
	mov.u32 	%r3, %ntid.x;
	mad.lo.s32 	%r4, %r2, %r3, %r1;
	mov.u32 	%r5, %tid.y;
	mov.u32 	%r6, %ctaid.y;
	mov.u32 	%r7, %ntid.y;
	mad.lo.s32 	%r8, %r6, %r7, %r5;
	shl.b32 	%r9, %r8, 11;
	add.s32 	%r10, %r9, %r4;
	shl.b32 	%r11, %r4, 11;
	add.s32 	%r12, %r11, %r8;
	mul.wide.s32 	%rd5, %r10, 4;
	add.s64 	%rd6, %rd4, %rd5;
	ld.global.u32 	%r13, [%rd6];
	mul.wide.s32 	%rd7, %r12, 4;
	add.s64 	%rd8, %rd3, %rd7;
	st.global.u32 	[%rd8], %r13;
	ret;

}
	// .globl	_Z23matrix_transpose_sharedPiS_
.visible .entry _Z23matrix_transpose_sharedPiS_(
	.param .u64 .ptr .align 1 _Z23matrix_transpose_sharedPiS__param_0,
	.param .u64 .ptr .align 1 _Z23matrix_transpose_sharedPiS__param_1
)
{
	.reg .b32 	%r<26>;
	.reg .b64 	%rd<9>;
	// demoted variable
	.shared .align 4 .b8 _ZZ23matrix_transpose_sharedPiS_E12sharedMemory[4096];
	ld.param.u64 	%rd1, [_Z23matrix_transpose_sharedPiS__param_0];
	ld.param.u64 	%rd2, [_Z23matrix_transpose_sharedPiS__param_1];
	cvta.to.global.u64 	%rd3, %rd2;
	cvta.to.global.u64 	%rd4, %rd1;
	mov.u32 	%r1, %tid.x;
	mov.u32 	%r2, %ctaid.x;
	mov.u32 	%r3, %ntid.x;
	mad.lo.s32 	%r4, %r2, %r3, %r1;
	mov.u32 	%r5, %tid.y;
	mov.u32 	%r6, %ctaid.y;
	mov.u32 	%r7, %ntid.y;
	mad.lo.s32 	%r8, %r6, %r7, %r5;
	mad.lo.s32 	%r9, %r6, %r3, %r1;
	mad.lo.s32 	%r10, %r2, %r7, %r5;
	shl.b32 	%r11, %r8, 11;
	add.s32 	%r12, %r11, %r4;
	shl.b32 	%r13, %r10, 11;
	add.s32 	%r14, %r13, %r9;
	mul.wide.s32 	%rd5, %r12, 4;
	add.s64 	%rd6, %rd4, %rd5;
	ld.global.u32 	%r15, [%rd6];
	shl.b32 	%r16, %r1, 7;
	mov.u32 	%r17, _ZZ23matrix_transpose_sharedPiS_E12sharedMemory;
	add.s32 	%r18, %r17, %r16;
	shl.b32 	%r19, %r5, 2;
	add.s32 	%r20, %r18, %r19;
	st.shared.u32 	[%r20], %r15;
	bar.sync 	0;
	shl.b32 	%r21, %r5, 7;
	add.s32 	%r22, %r17, %r21;
	shl.b32 	%r23, %r1, 2;
	add.s32 	%r24, %r22, %r23;
	ld.shared.u32 	%r25, [%r24];
	mul.wide.s32 	%rd7, %r14, 4;
	add.s64 	%rd8, %rd3, %rd7;
	st.global.u32 	[%rd8], %r25;
	ret;

}


// ===== COMPILED SASS (sm_100) =====

	.target	sm_100

	.elftype	@"ET_EXEC"


//--------------------- .note.nv.tkinfo           --------------------------
	.section	.note.nv.tkinfo,"",@"SHT_NOTE"
	.sectionflags	@"SHF_NOTE_NV_TKINFO"
	.tkinfo
        /*0018*/ 	.word	0x00000002
        /*0030*/ 	.string	""
        /*0030*/ 	.string	"ptxas"
        /*0030*/ 	.string	"Cuda compilation tools, release 13.0, V13.0.88"
        /*0030*/ 	.string	"Build cuda_13.0.r13.0/compiler.36424714_0"
        /*0030*/ 	.string	"-arch sm_100 -m 64 "



//--------------------- .note.nv.cuinfo           --------------------------
	.section	.note.nv.cuinfo,"",@"SHT_NOTE"
	.sectionflags	@"SHF_NOTE_NV_CUINFO"
        /*0018*/ 	.short	0x0002
        /*001a*/ 	.short	0x0064
        /*001c*/ 	.short	0x0082
	.zero		2


//--------------------- .nv.info                  --------------------------
	.section	.nv.info,"",@"SHT_CUDA_INFO"
	.align	4


	//----- nvinfo : EIATTR_REGCOUNT
	.align		4
        /*0000*/ 	.byte	0x04, 0x2f
        /*0002*/ 	.short	(.L_1 - .L_0)
	.align		4
.L_0:
        /*0004*/ 	.word	index@(_Z22matrix_transpose_naivePiS_)
        /*0008*/ 	.word	0x0000000a


	//----- nvinfo : EIATTR_FRAME_SIZE
	.align		4
.L_1:
        /*000c*/ 	.byte	0x04, 0x11
        /*000e*/ 	.short	(.L_3 - .L_2)
	.align		4
.L_2:
        /*0010*/ 	.word	index@(_Z22matrix_transpose_naivePiS_)
        /*0014*/ 	.word	0x00000000


	//----- nvinfo : EIATTR_REGCOUNT
	.align		4
.L_3:
        /*0018*/ 	.byte	0x04, 0x2f
        /*001a*/ 	.short	(.L_5 - .L_4)
	.align		4
.L_4:
        /*001c*/ 	.word	index@(_Z23matrix_transpose_sharedPiS_)
        /*0020*/ 	.word	0x00000010


	//----- nvinfo : EIATTR_FRAME_SIZE
	.align		4
.L_5:
        /*0024*/ 	.byte	0x04, 0x11
        /*0026*/ 	.short	(.L_7 - .L_6)
	.align		4
.L_6:
        /*0028*/ 	.word	index@(_Z23matrix_transpose_sharedPiS_)
        /*002c*/ 	.word	0x00000000


	//----- nvinfo : EIATTR_MIN_STACK_SIZE
	.align		4
.L_7:
        /*0030*/ 	.byte	0x04, 0x12
        /*0032*/ 	.short	(.L_9 - .L_8)
	.align		4
.L_8:
        /*0034*/ 	.word	index@(_Z23matrix_transpose_sharedPiS_)
        /*0038*/ 	.word	0x00000000


	//----- nvinfo : EIATTR_MIN_STACK_SIZE
	.align		4
.L_9:
        /*003c*/ 	.byte	0x04, 0x12
        /*003e*/ 	.short	(.L_11 - .L_10)
	.align		4
.L_10:
        /*0040*/ 	.word	index@(_Z22matrix_transpose_naivePiS_)
        /*0044*/ 	.word	0x00000000
.L_11:


//--------------------- .nv.compat                --------------------------
	.section	.nv.compat,"",@"SHT_CUDA_COMPAT_INFO"
	.align	4
        /*0000*/ 	.byte	0x02, 0x09, 0x00, 0x00, 0x02, 0x02, 0x01, 0x00, 0x02, 0x05, 0x05, 0x00, 0x03, 0x07, 0x01, 0x01
        /*0010*/ 	.byte	0x02, 0x03, 0x00, 0x00, 0x02, 0x06, 0x01, 0x00, 0x04, 0x0b, 0x08, 0x00, 0x09, 0x00, 0x00, 0x00
        /*0020*/ 	.byte	0x00, 0x00, 0x00, 0x00


//--------------------- .nv.info._Z23matrix_transpose_sharedPiS_ --------------------------
	.section	.nv.info._Z23matrix_transpose_sharedPiS_,"",@"SHT_CUDA_INFO"
	.sectionflags	@""
	.align	4


	//----- nvinfo : EIATTR_CUDA_API_VERSION
	.align		4
        /*0000*/ 	.byte	0x04, 0x37
        /*0002*/ 	.short	(.L_13 - .L_12)
.L_12:
        /*0004*/ 	.word	0x00000082


	//----- nvinfo : EIATTR_KPARAM_INFO
	.align		4
.L_13:
        /*0008*/ 	.byte	0x04, 0x17
        /*000a*/ 	.short	(.L_15 - .L_14)
.L_14:
        /*000c*/ 	.word	0x00000000
        /*0010*/ 	.short	0x0001
        /*0012*/ 	.short	0x0008
        /*0014*/ 	.byte	0x00, 0xf5, 0x21, 0x00


	//----- nvinfo : EIATTR_KPARAM_INFO
	.align		4
.L_15:
        /*0018*/ 	.byte	0x04, 0x17
        /*001a*/ 	.short	(.L_17 - .L_16)
.L_16:
        /*001c*/ 	.word	0x00000000
        /*0020*/ 	.short	0x0000
        /*0022*/ 	.short	0x0000
        /*0024*/ 	.byte	0x00, 0xf5, 0x21, 0x00


	//----- nvinfo : EIATTR_SPARSE_MMA_MASK
	.align		4
.L_17:
        /*0028*/ 	.byte	0x03, 0x50
        /*002a*/ 	.short	0x0000


	//----- nvinfo : EIATTR_MAXREG_COUNT
	.align		4
        /*002c*/ 	.byte	0x03, 0x1b
        /*002e*/ 	.short	0x00ff


	//----- nvinfo : EIATTR_NUM_BARRIERS
	.align		4
        /*0030*/ 	.byte	0x02, 0x4c
        /*0032*/ 	.byte	0x01
	.zero		1


	//----- nvinfo : EIATTR_MERCURY_ISA_VERSION
	.align		4
        /*0034*/ 	.byte	0x03, 0x5f
        /*0036*/ 	.short	0x0101


	//----- nvinfo : EIATTR_VRC_CTA_INIT_COUNT
	.align		4
        /*0038*/ 	.byte	0x02, 0x4a
	.zero		1
	.zero		1


	//----- nvinfo : EIATTR_EXIT_INSTR_OFFSETS
	.align		4
        /*003c*/ 	.byte	0x04, 0x1c
        /*003e*/ 	.short	(.L_19 - .L_18)


	//   ....[0]....
.L_18:
        /*0040*/ 	.word	0x000001e0


	//----- nvinfo : EIATTR_CBANK_PARAM_SIZE
	.align		4
.L_19:
        /*0044*/ 	.byte	0x03, 0x19
        /*0046*/ 	.short	0x0010


	//----- nvinfo : EIATTR_PARAM_CBANK
	.align		4
        /*0048*/ 	.byte	0x04, 0x0a
        /*004a*/ 	.short	(.L_21 - .L_20)
	.align		4
.L_20:
        /*004c*/ 	.word	index@(.nv.constant0._Z23matrix_transpose_sharedPiS_)
        /*0050*/ 	.short	0x0380
        /*0052*/ 	.short	0x0010


	//----- nvinfo : EIATTR_SW_WAR
	.align		4
.L_21:
        /*0054*/ 	.byte	0x04, 0x36
        /*0056*/ 	.short	(.L_23 - .L_22)
.L_22:
        /*0058*/ 	.word	0x00000008
.L_23:


//--------------------- .nv.info._Z22matrix_transpose_naivePiS_ --------------------------
	.section	.nv.info._Z22matrix_transpose_naivePiS_,"",@"SHT_CUDA_INFO"
	.sectionflags	@""
	.align	4


	//----- nvinfo : EIATTR_CUDA_API_VERSION
	.align		4
        /*0000*/ 	.byte	0x04, 0x37
        /*0002*/ 	.short	(.L_25 - .L_24)
.L_24:
        /*0004*/ 	.word	0x00000082


	//----- nvinfo : EIATTR_KPARAM_INFO
	.align		4
.L_25:
        /*0008*/ 	.byte	0x04, 0x17
        /*000a*/ 	.short	(.L_27 - .L_26)
.L_26:
        /*000c*/ 	.word	0x00000000
        /*0010*/ 	.short	0x0001
        /*0012*/ 	.short	0x0008
        /*0014*/ 	.byte	0x00, 0xf5, 0x21, 0x00


	//----- nvinfo : EIATTR_KPARAM_INFO
	.align		4
.L_27:
        /*0018*/ 	.byte	0x04, 0x17
        /*001a*/ 	.short	(.L_29 - .L_28)
.L_28:
        /*001c*/ 	.word	0x00000000
        /*0020*/ 	.short	0x0000
        /*0022*/ 	.short	0x0000
        /*0024*/ 	.byte	0x00, 0xf5, 0x21, 0x00


	//----- nvinfo : EIATTR_SPARSE_MMA_MASK
	.align		4
.L_29:
        /*0028*/ 	.byte	0x03, 0x50
        /*002a*/ 	.short	0x0000


	//----- nvinfo : EIATTR_MAXREG_COUNT
	.align		4
        /*002c*/ 	.byte	0x03, 0x1b
        /*002e*/ 	.short	0x00ff


	//----- nvinfo : EIATTR_MERCURY_ISA_VERSION
	.align		4
        /*0030*/ 	.byte	0x03, 0x5f
        /*0032*/ 	.short	0x0101


	//----- nvinfo : EIATTR_VRC_CTA_INIT_COUNT
	.align		4
        /*0034*/ 	.byte	0x02, 0x4a
	.zero		1
	.zero		1


	//----- nvinfo : EIATTR_EXIT_INSTR_OFFSETS
	.align		4
        /*0038*/ 	.byte	0x04, 0x1c
        /*003a*/ 	.short	(.L_31 - .L_30)


	//   ....[0]....
.L_30:
        /*003c*/ 	.word	0x00000120


	//----- nvinfo : EIATTR_CBANK_PARAM_SIZE
	.align		4
.L_31:
        /*0040*/ 	.byte	0x03, 0x19
        /*0042*/ 	.short	0x0010


	//----- nvinfo : EIATTR_PARAM_CBANK
	.align		4
        /*0044*/ 	.byte	0x04, 0x0a
        /*0046*/ 	.short	(.L_33 - .L_32)
	.align		4
.L_32:
        /*0048*/ 	.word	index@(.nv.constant0._Z22matrix_transpose_naivePiS_)
        /*004c*/ 	.short	0x0380
        /*004e*/ 	.short	0x0010


	//----- nvinfo : EIATTR_SW_WAR
	.align		4
.L_33:
        /*0050*/ 	.byte	0x04, 0x36
        /*0052*/ 	.short	(.L_35 - .L_34)
.L_34:
        /*0054*/ 	.word	0x00000008
.L_35:


//--------------------- .nv.callgraph             --------------------------
	.section	.nv.callgraph,"",@"SHT_CUDA_CALLGRAPH"
	.align	4
	.sectionentsize	8
	.align		4
        /*0000*/ 	.word	0x00000000
	.align		4
        /*0004*/ 	.word	0xffffffff
	.align		4
        /*0008*/ 	.word	0x00000000
	.align		4
        /*000c*/ 	.word	0xfffffffe
	.align		4
        /*0010*/ 	.word	0x00000000
	.align		4
        /*0014*/ 	.word	0xfffffffd
	.align		4
        /*0018*/ 	.word	0x00000000
	.align		4
        /*001c*/ 	.word	0xfffffffc


//--------------------- .text._Z23matrix_transpose_sharedPiS_ --------------------------
	.section	.text._Z23matrix_transpose_sharedPiS_,"ax",@progbits
	.align	128
        .global         _Z23matrix_transpose_sharedPiS_
        .type           _Z23matrix_transpose_sharedPiS_,@function
        .size           _Z23matrix_transpose_sharedPiS_,(.L_x_2 - _Z23matrix_transpose_sharedPiS_)
        .other          _Z23matrix_transpose_sharedPiS_,@"STO_CUDA_ENTRY STV_DEFAULT"
_Z23matrix_transpose_sharedPiS_:
.text._Z23matrix_transpose_sharedPiS_:
[----:B------:R-:W-:Y:S01]  /*0000*/  LDC R1, c[0x0][0x37c] ;  /* 0x0000df00ff017b82 */ /* 0x000fe20000000800 */
[----:B------:R-:W0:Y:S07]  /*0010*/  S2R R8, SR_TID.X ;  /* 0x0000000000087919 */ /* 0x000e2e0000002100 */
[----:B------:R-:W0:Y:S01]  /*0020*/  LDC R11, c[0x0][0x360] ;  /* 0x0000d800ff0b7b82 */ /* 0x000e220000000800 */
[----:B------:R-:W1:Y:S01]  /*0030*/  LDCU.64 UR6, c[0x0][0x358] ;  /* 0x00006b00ff0677ac */ /* 0x000e620008000a00 */
[----:B------:R-:W2:Y:S06]  /*0040*/  S2R R13, SR_TID.Y ;  /* 0x00000000000d7919 */ /* 0x000eac0000002200 */
[----:B------:R-:W0:Y:S08]  /*0050*/  S2UR UR8, SR_CTAID.X ;  /* 0x00000000000879c3 */ /* 0x000e300000002500 */
[----:B------:R-:W2:Y:S08]  /*0060*/  S2UR UR9, SR_CTAID.Y ;  /* 0x00000000000979c3 */ /* 0x000eb00000002600 */
[----:B------:R-:W2:Y:S08]  /*0070*/  LDC R10, c[0x0][0x364] ;  /* 0x0000d900ff0a7b82 */ /* 0x000eb00000000800 */
[----:B------:R-:W3:Y:S01]  /*0080*/  LDC.64 R2, c[0x0][0x380] ;  /* 0x0000e000ff027b82 */ /* 0x000ee20000000a00 */
[----:B0-----:R-:W-:-:S02]  /*0090*/  IMAD R0, R11, UR8, R8 ;  /* 0x000000080b007c24 */ /* 0x001fc4000f8e0208 */
[----:B--2---:R-:W-:-:S05]  /*00a0*/  IMAD R5, R10, UR9, R13 ;  /* 0x000000090a057c24 */ /* 0x004fca000f8e020d */
[----:B------:R-:W-:-:S05]  /*00b0*/  LEA R5, R5, R0, 0xb ;  /* 0x0000000005057211 */ /* 0x000fca00078e58ff */
[----:B---3--:R-:W-:-:S05]  /*00c0*/  IMAD.WIDE R2, R5, 0x4, R2 ;  /* 0x0000000405027825 */ /* 0x008fca00078e0202 */
[----:B-1----:R0:W2:Y:S01]  /*00d0*/  LDG.E R4, desc[UR6][R2.64] ;  /* 0x0000000602047981 */ /* 0x0020a2000c1e1900 */
[----:B------:R-:W1:Y:S01]  /*00e0*/  S2UR UR5, SR_CgaCtaId ;  /* 0x00000000000579c3 */ /* 0x000e620000008800 */
[----:B------:R-:W-:-:S07]  /*00f0*/  UMOV UR4, 0x400 ;  /* 0x0000040000047882 */ /* 0x000fce0000000000 */
[----:B0-----:R-:W0:Y:S01]  /*0100*/  LDC.64 R2, c[0x0][0x388] ;  /* 0x0000e200ff027b82 */ /* 0x001e220000000a00 */
[----:B-1----:R-:W-:-:S06]  /*0110*/  ULEA UR4, UR5, UR4, 0x18 ;  /* 0x0000000405047291 */ /* 0x002fcc000f8ec0ff */
[C---:B------:R-:W-:Y:S02]  /*0120*/  LEA R0, R8.reuse, UR4, 0x7 ;  /* 0x0000000408007c11 */ /* 0x040fe4000f8e38ff */
[C---:B------:R-:W-:Y:S02]  /*0130*/  LEA R5, R13.reuse, UR4, 0x7 ;  /* 0x000000040d057c11 */ /* 0x040fe4000f8e38ff */
[----:B------:R-:W-:Y:S01]  /*0140*/  LEA R7, R13, R0, 0x2 ;  /* 0x000000000d077211 */ /* 0x000fe200078e10ff */
[----:B------:R-:W-:Y:S01]  /*0150*/  IMAD R0, R11, UR9, R8 ;  /* 0x000000090b007c24 */ /* 0x000fe2000f8e0208 */
[----:B------:R-:W-:Y:S01]  /*0160*/  LEA R6, R8, R5, 0x2 ;  /* 0x0000000508067211 */ /* 0x000fe200078e10ff */
[----:B------:R-:W-:-:S05]  /*0170*/  IMAD R5, R10, UR8, R13 ;  /* 0x000000080a057c24 */ /* 0x000fca000f8e020d */
[----:B------:R-:W-:-:S05]  /*0180*/  LEA R5, R5, R0, 0xb ;  /* 0x0000000005057211 */ /* 0x000fca00078e58ff */
[----:B0-----:R-:W-:Y:S01]  /*0190*/  IMAD.WIDE R2, R5, 0x4, R2 ;  /* 0x0000000405027825 */ /* 0x001fe200078e0202 */
[----:B--2---:R-:W-:Y:S01]  /*01a0*/  STS [R7], R4 ;  /* 0x0000000407007388 */ /* 0x004fe20000000800 */
[----:B------:R-:W-:Y:S06]  /*01b0*/  BAR.SYNC.DEFER_BLOCKING 0x0 ;  /* 0x0000000000007b1d */ /* 0x000fec0000010000 */
[----:B------:R-:W0:Y:S04]  /*01c0*/  LDS R9, [R6] ;  /* 0x0000000006097984 */ /* 0x000e280000000800 */
[----:B0-----:R-:W-:Y:S01]  /*01d0*/  STG.E desc[UR6][R2.64], R9 ;  /* 0x0000000902007986 */ /* 0x001fe2000c101906 */
[----:B------:R-:W-:Y:S05]  /*01e0*/  EXIT ;  /* 0x000000000000794d */ /* 0x000fea0003800000 */
.L_x_0:
[----:B------:R-:W-:-:S00]  /*01f0*/  BRA `(.L_x_0) ;  /* 0xfffffffc00fc7947 */ /* 0x000fc0000383ffff */
[----:B------:R-:W-:-:S00]  /*0200*/  NOP ;  /* 0x0000000000007918 */ /* 0x000fc00000000000 */
[----:B------:R-:W-:-:S00]  /*0210*/  NOP ;  /* 0x0000000000007918 */ /* 0x000fc00000000000 */
[----:B------:R-:W-:-:S00]  /*0220*/  NOP ;  /* 0x0000000000007918 */ /* 0x000fc00000000000 */
[----:B------:R-:W-:-:S00]  /*0230*/  NOP ;  /* 0x0000000000007918 */ /* 0x000fc00000000000 */
[----:B------:R-:W-:-:S00]  /*0240*/  NOP ;  /* 0x0000000000007918 */ /* 0x000fc00000000000 */
[----:B------:R-:W-:-:S00]  /*0250*/  NOP ;  /* 0x0000000000007918 */ /* 0x000fc00000000000 */
[----:B------:R-:W-:-:S00]  /*0260*/  NOP ;  /* 0x0000000000007918 */ /* 0x000fc00000000000 */
[----:B------:R-:W-:-:S00]  /*0270*/  NOP ;  /* 0x0000000000007918 */ /* 0x000fc00000000000 */
.L_x_2:


//--------------------- .text._Z22matrix_transpose_naivePiS_ --------------------------
	.section	.text._Z22matrix_transpose_naivePiS_,"ax",@progbits
	.align	128
        .global         _Z22matrix_transpose_naivePiS_
        .type           _Z22matrix_transpose_naivePiS_,@function
        .size           _Z22matrix_transpose_naivePiS_,(.L_x_3 - _Z22matrix_transpose_naivePiS_)
        .other          _Z22matrix_transpose_naivePiS_,@"STO_CUDA_ENTRY STV_DEFAULT"
_Z22matrix_transpose_naivePiS_:
.text._Z22matrix_transpose_naivePiS_:
        /* <DEDUP_REMOVED lines=12> */
[----:B---3--:R-:W-:Y:S02]  /*00c0*/  IMAD.WIDE R2, R5, 0x4, R2 ;  /* 0x0000000405027825 */ /* 0x008fe400078e0202 */
[----:B------:R-:W0:Y:S04]  /*00d0*/  LDC.64 R4, c[0x0][0x388] ;  /* 0x0000e200ff047b82 */ /* 0x000e280000000a00 */
[----:B-1----:R-:W2:Y:S01]  /*00e0*/  LDG.E R3, desc[UR4][R2.64] ;  /* 0x0000000402037981 */ /* 0x002ea2000c1e1900 */
[----:B------:R-:W-:-:S05]  /*00f0*/  LEA R7, R0, R7, 0xb ;  /* 0x0000000700077211 */ /* 0x000fca00078e58ff */
[----:B0-----:R-:W-:-:S05]  /*0100*/  IMAD.WIDE R4, R7, 0x4, R4 ;  /* 0x0000000407047825 */ /* 0x001fca00078e0204 */
[----:B--2---:R-:W-:Y:S01]  /*0110*/  STG.E desc[UR4][R4.64], R3 ;  /* 0x0000000304007986 */ /* 0x004fe2000c101904 */
[----:B------:R-:W-:Y:S05]  /*0120*/  EXIT ;  /* 0x000000000000794d */ /* 0x000fea0003800000 */
.L_x_1:
        /* <DEDUP_REMOVED lines=13> */
.L_x_3:


//--------------------- .nv.shared._Z23matrix_transpose_sharedPiS_ --------------------------
	.section	.nv.shared._Z23matrix_transpose_sharedPiS_,"aw",@nobits
	.sectionflags	@""
	.align	4
.nv.shared._Z23matrix_transpose_sharedPiS_:
	.zero		5120


//--------------------- .nv.shared.reserved.0     --------------------------
	.section	.nv.shared.reserved.0,"aw",@nobits
	.weak		__nv_reservedSMEM_offset_0_alias
	.size		__nv_reservedSMEM_offset_0_alias, 0, 64
	.other		__nv_reservedSMEM_offset_0_alias,@"STO_CUDA_RESERVED_SHARED STV_DEFAULT"
__nv_reservedSMEM_offset_0_alias:
	.zero		0
	.zero		64


//--------------------- .nv.constant0._Z23matrix_transpose_sharedPiS_ --------------------------
	.section	.nv.constant0._Z23matrix_transpose_sharedPiS_,"a",@progbits
	.sectionflags	@""
	.align	4
.nv.constant0._Z23matrix_transpose_sharedPiS_:
	.zero		912


//--------------------- .nv.constant0._Z22matrix_transpose_naivePiS_ --------------------------
	.section	.nv.constant0._Z22matrix_transpose_naivePiS_,"a",@progbits
	.sectionflags	@""
	.align	4
.nv.constant0._Z22matrix_transpose_naivePiS_:
	.zero		912


//--------------------- SYMBOLS --------------------------

	.type		.nv.reservedSmem.offset0,@object
	.size		.nv.reservedSmem.offset0,0x4
	.type		.nv.reservedSmem.cap,@object
	.size		.nv.reservedSmem.cap,0x4
